	.headerflags	@"EF_CUDA_TEXMODE_UNIFIED EF_CUDA_64BIT_ADDRESS EF_CUDA_ACCELERATORS EF_CUDA_SM90 EF_CUDA_VIRTUAL_SM(EF_CUDA_SM90)"
	.elftype	@"ET_EXEC"


//--------------------- .nv.info                  --------------------------
	.section	.nv.info,"",@"SHT_CUDA_INFO"
	.align	4


	//----- nvinfo : EIATTR_REGCOUNT
	.align		4
        /*0000*/ 	.byte	0x04, 0x2f
        /*0002*/ 	.short	(.L_3 - .L_2)
	.align		4
.L_2:
        /*0004*/ 	.word	index@(triton_poi_fused__native_batch_norm_legit_no_training_cat_relu_44)
        /*0008*/ 	.word	0x00000048


	//----- nvinfo : EIATTR_MIN_STACK_SIZE
	.align		4
.L_3:
        /*000c*/ 	.byte	0x04, 0x12
        /*000e*/ 	.short	(.L_5 - .L_4)
	.align		4
.L_4:
        /*0010*/ 	.word	index@(triton_poi_fused__native_batch_norm_legit_no_training_cat_relu_44)
        /*0014*/ 	.word	0x00000000


	//----- nvinfo : EIATTR_FRAME_SIZE
	.align		4
.L_5:
        /*0018*/ 	.byte	0x04, 0x11
        /*001a*/ 	.short	(.L_7 - .L_6)
	.align		4
.L_6:
        /*001c*/ 	.word	index@(triton_poi_fused__native_batch_norm_legit_no_training_cat_relu_44)
        /*0020*/ 	.word	0x00000000


	//----- nvinfo : EIATTR_MIN_STACK_SIZE
	.align		4
.L_7:
        /*0024*/ 	.byte	0x04, 0x12
        /*0026*/ 	.short	(.L_9 - .L_8)
	.align		4
.L_8:
        /*0028*/ 	.word	index@(triton_poi_fused__native_batch_norm_legit_no_training_cat_relu_44)
        /*002c*/ 	.word	0x00000000
.L_9:


//--------------------- .nv.info.triton_poi_fused__native_batch_norm_legit_no_training_cat_relu_44 --------------------------
	.section	.nv.info.triton_poi_fused__native_batch_norm_legit_no_training_cat_relu_44,"",@"SHT_CUDA_INFO"
	.sectionflags	@""
	.align	4


	//----- nvinfo : EIATTR_CUDA_API_VERSION
	.align		4
        /*0000*/ 	.byte	0x04, 0x37
        /*0002*/ 	.short	(.L_11 - .L_10)
.L_10:
        /*0004*/ 	.word	0x0000007c


	//----- nvinfo : EIATTR_KPARAM_INFO
	.align		4
.L_11:
        /*0008*/ 	.byte	0x04, 0x17
        /*000a*/ 	.short	(.L_13 - .L_12)
.L_12:
        /*000c*/ 	.word	0x00000000
        /*0010*/ 	.short	0x000a
        /*0012*/ 	.short	0x0050
        /*0014*/ 	.byte	0x00, 0xf0, 0x11, 0x00


	//----- nvinfo : EIATTR_KPARAM_INFO
	.align		4
.L_13:
        /*0018*/ 	.byte	0x04, 0x17
        /*001a*/ 	.short	(.L_15 - .L_14)
.L_14:
        /*001c*/ 	.word	0x00000000
        /*0020*/ 	.short	0x0009
        /*0022*/ 	.short	0x0048
        /*0024*/ 	.byte	0x00, 0xf4, 0x21, 0x00


	//----- nvinfo : EIATTR_KPARAM_INFO
	.align		4
.L_15:
        /*0028*/ 	.byte	0x04, 0x17
        /*002a*/ 	.short	(.L_17 - .L_16)
.L_16:
        /*002c*/ 	.word	0x00000000
        /*0030*/ 	.short	0x0008
        /*0032*/ 	.short	0x0040
        /*0034*/ 	.byte	0x00, 0xf4, 0x21, 0x00


	//----- nvinfo : EIATTR_KPARAM_INFO
	.align		4
.L_17:
        /*0038*/ 	.byte	0x04, 0x17
        /*003a*/ 	.short	(.L_19 - .L_18)
.L_18:
        /*003c*/ 	.word	0x00000000
        /*0040*/ 	.short	0x0007
        /*0042*/ 	.short	0x0038
        /*0044*/ 	.byte	0x00, 0xf4, 0x21, 0x00


	//----- nvinfo : EIATTR_KPARAM_INFO
	.align		4
.L_19:
        /*0048*/ 	.byte	0x04, 0x17
        /*004a*/ 	.short	(.L_21 - .L_20)
.L_20:
        /*004c*/ 	.word	0x00000000
        /*0050*/ 	.short	0x0006
        /*0052*/ 	.short	0x0030
        /*0054*/ 	.byte	0x00, 0xf4, 0x21, 0x00


	//----- nvinfo : EIATTR_KPARAM_INFO
	.align		4
.L_21:
        /*0058*/ 	.byte	0x04, 0x17
        /*005a*/ 	.short	(.L_23 - .L_22)
.L_22:
        /*005c*/ 	.word	0x00000000
        /*0060*/ 	.short	0x0005
        /*0062*/ 	.short	0x0028
        /*0064*/ 	.byte	0x00, 0xf4, 0x21, 0x00


	//----- nvinfo : EIATTR_KPARAM_INFO
	.align		4
.L_23:
        /*0068*/ 	.byte	0x04, 0x17
        /*006a*/ 	.short	(.L_25 - .L_24)
.L_24:
        /*006c*/ 	.word	0x00000000
        /*0070*/ 	.short	0x0004
        /*0072*/ 	.short	0x0020
        /*0074*/ 	.byte	0x00, 0xf4, 0x21, 0x00


	//----- nvinfo : EIATTR_KPARAM_INFO
	.align		4
.L_25:
        /*0078*/ 	.byte	0x04, 0x17
        /*007a*/ 	.short	(.L_27 - .L_26)
.L_26:
        /*007c*/ 	.word	0x00000000
        /*0080*/ 	.short	0x0003
        /*0082*/ 	.short	0x0018
        /*0084*/ 	.byte	0x00, 0xf4, 0x21, 0x00


	//----- nvinfo : EIATTR_KPARAM_INFO
	.align		4
.L_27:
        /*0088*/ 	.byte	0x04, 0x17
        /*008a*/ 	.short	(.L_29 - .L_28)
.L_28:
        /*008c*/ 	.word	0x00000000
        /*0090*/ 	.short	0x0002
        /*0092*/ 	.short	0x0010
        /*0094*/ 	.byte	0x00, 0xf4, 0x21, 0x00


	//----- nvinfo : EIATTR_KPARAM_INFO
	.align		4
.L_29:
        /*0098*/ 	.byte	0x04, 0x17
        /*009a*/ 	.short	(.L_31 - .L_30)
.L_30:
        /*009c*/ 	.word	0x00000000
        /*00a0*/ 	.short	0x0001
        /*00a2*/ 	.short	0x0008
        /*00a4*/ 	.byte	0x00, 0xf4, 0x21, 0x00


	//----- nvinfo : EIATTR_KPARAM_INFO
	.align		4
.L_31:
        /*00a8*/ 	.byte	0x04, 0x17
        /*00aa*/ 	.short	(.L_33 - .L_32)
.L_32:
        /*00ac*/ 	.word	0x00000000
        /*00b0*/ 	.short	0x0000
        /*00b2*/ 	.short	0x0000
        /*00b4*/ 	.byte	0x00, 0xf4, 0x21, 0x00


	//----- nvinfo : EIATTR_SPARSE_MMA_MASK
	.align		4
.L_33:
        /*00b8*/ 	.byte	0x03, 0x50
        /*00ba*/ 	.short	0x0000


	//----- nvinfo : EIATTR_MAXREG_COUNT
	.align		4
        /*00bc*/ 	.byte	0x03, 0x1b
        /*00be*/ 	.short	0x00ff


	//----- nvinfo : EIATTR_EXIT_INSTR_OFFSETS
	.align		4
        /*00c0*/ 	.byte	0x04, 0x1c
        /*00c2*/ 	.short	(.L_35 - .L_34)


	//   ....[0]....
.L_34:
        /*00c4*/ 	.word	0x00001a50


	//   ....[1]....
        /*00c8*/ 	.word	0x00001a70


	//----- nvinfo : EIATTR_REQNTID
	.align		4
.L_35:
        /*00cc*/ 	.byte	0x04, 0x10
        /*00ce*/ 	.short	(.L_37 - .L_36)
.L_36:
        /*00d0*/ 	.word	0x00000080
        /*00d4*/ 	.word	0x00000001
        /*00d8*/ 	.word	0x00000001


	//----- nvinfo : EIATTR_CBANK_PARAM_SIZE
	.align		4
.L_37:
        /*00dc*/ 	.byte	0x03, 0x19
        /*00de*/ 	.short	0x0054


	//----- nvinfo : EIATTR_PARAM_CBANK
	.align		4
        /*00e0*/ 	.byte	0x04, 0x0a
        /*00e2*/ 	.short	(.L_39 - .L_38)
	.align		4
.L_38:
        /*00e4*/ 	.word	index@(.nv.constant0.triton_poi_fused__native_batch_norm_legit_no_training_cat_relu_44)
        /*00e8*/ 	.short	0x0210
        /*00ea*/ 	.short	0x0054


	//----- nvinfo : EIATTR_SW_WAR
	.align		4
.L_39:
        /*00ec*/ 	.byte	0x04, 0x36
        /*00ee*/ 	.short	(.L_41 - .L_40)
.L_40:
        /*00f0*/ 	.word	0x00000008
.L_41:


//--------------------- .nv.callgraph             --------------------------
	.section	.nv.callgraph,"",@"SHT_CUDA_CALLGRAPH"
	.align	4
	.sectionentsize	8
	.align		4
        /*0000*/ 	.word	0x00000000
	.align		4
        /*0004*/ 	.word	0xffffffff
	.align		4
        /*0008*/ 	.word	0x00000000
	.align		4
        /*000c*/ 	.word	0xfffffffe
	.align		4
        /*0010*/ 	.word	0x00000000
	.align		4
        /*0014*/ 	.word	0xfffffffd
	.align		4
        /*0018*/ 	.word	0x00000000
	.align		4
        /*001c*/ 	.word	0xfffffffc


//--------------------- .nv.constant4             --------------------------
	.section	.nv.constant4,"a",@progbits
	.align	8
	.align		8
.nv.constant4:
        /*0000*/ 	.dword	_$_str
	.align		8
        /*0008*/ 	.dword	_$_str_$_2


//--------------------- .text.triton_poi_fused__native_batch_norm_legit_no_training_cat_relu_44 --------------------------
	.section	.text.triton_poi_fused__native_batch_norm_legit_no_training_cat_relu_44,"ax",@progbits
	.align	128
        .global         triton_poi_fused__native_batch_norm_legit_no_training_cat_relu_44
        .type           triton_poi_fused__native_batch_norm_legit_no_training_cat_relu_44,@function
        .size           triton_poi_fused__native_batch_norm_legit_no_training_cat_relu_44,(.L_x_1 - triton_poi_fused__native_batch_norm_legit_no_training_cat_relu_44)
        .other          triton_poi_fused__native_batch_norm_legit_no_training_cat_relu_44,@"STO_CUDA_ENTRY STV_DEFAULT"
triton_poi_fused__native_batch_norm_legit_no_training_cat_relu_44:
.text.triton_poi_fused__native_batch_norm_legit_no_training_cat_relu_44:
[----:B------:R-:W0:Y:S01]  /*0000*/  LDC R1, c[0x0][0x28] ;  /* 0x00000a00ff017b82 */ /* 0x000e220000000800 */
[----:B------:R-:W1:Y:S01]  /*0010*/  S2R R0, SR_TID.X ;  /* 0x0000000000007919 */ /* 0x000e620000002100 */
[----:B------:R-:W-:Y:S01]  /*0020*/  IMAD.MOV.U32 R4, RZ, RZ, RZ ;  /* 0x000000ffff047224 */ /* 0x000fe200078e00ff */
[----:B------:R-:W-:Y:S01]  /*0030*/  ULDC.64 UR6, c[0x0][0x228] ;  /* 0x00008a0000067ab9 */ /* 0x000fe20000000a00 */
[----:B------:R-:W-:Y:S01]  /*0040*/  IMAD.MOV.U32 R42, RZ, RZ, RZ ;  /* 0x000000ffff2a7224 */ /* 0x000fe200078e00ff */
[----:B------:R-:W2:Y:S01]  /*0050*/  S2R R59, SR_CTAID.X ;  /* 0x00000000003b7919 */ /* 0x000ea20000002500 */
[----:B------:R-:W-:Y:S01]  /*0060*/  CS2R R32, SRZ ;  /* 0x0000000000207805 */ /* 0x000fe2000001ff00 */
[----:B------:R-:W-:Y:S01]  /*0070*/  ULDC.64 UR4, c[0x0][0x208] ;  /* 0x0000820000047ab9 */ /* 0x000fe20000000a00 */
[----:B------:R-:W-:Y:S01]  /*0080*/  ULDC.64 UR8, c[0x0][0x218] ;  /* 0x0000860000087ab9 */ /* 0x000fe20000000a00 */
[----:B------:R-:W-:Y:S01]  /*0090*/  IMAD.MOV.U32 R35, RZ, RZ, RZ ;  /* 0x000000ffff237224 */ /* 0x000fe200078e00ff */
[----:B------:R-:W-:-:S02]  /*00a0*/  CS2R R12, SRZ ;  /* 0x00000000000c7805 */ /* 0x000fc4000001ff00 */
[----:B------:R-:W-:Y:S02]  /*00b0*/  CS2R R14, SRZ ;  /* 0x00000000000e7805 */ /* 0x000fe4000001ff00 */
[----:B------:R-:W-:Y:S01]  /*00c0*/  CS2R R20, SRZ ;  /* 0x0000000000147805 */ /* 0x000fe2000001ff00 */
[----:B------:R-:W-:Y:S01]  /*00d0*/  ULDC.64 UR10, c[0x0][0x220] ;  /* 0x00008800000a7ab9 */ /* 0x000fe20000000a00 */
[----:B-1----:R-:W-:Y:S01]  /*00e0*/  IMAD.SHL.U32 R0, R0, 0x4, RZ ;  /* 0x0000000400007824 */ /* 0x002fe200078e00ff */
[----:B--2---:R-:W-:-:S04]  /*00f0*/  SHF.R.S32.HI R3, RZ, 0x15, R59 ;  /* 0x00000015ff037819 */ /* 0x004fc8000001143b */
[----:B------:R-:W-:Y:S02]  /*0100*/  LOP3.LUT R0, R0, 0x1fc, RZ, 0xc0, !PT ;  /* 0x000001fc00007812 */ /* 0x000fe400078ec0ff */
[----:B------:R-:W-:-:S03]  /*0110*/  SGXT R3, R3, 0x1 ;  /* 0x000000010303781a */ /* 0x000fc60000000200 */
[----:B------:R-:W-:-:S04]  /*0120*/  IMAD R59, R59, 0x400, R0 ;  /* 0x000004003b3b7824 */ /* 0x000fc800078e0200 */
[----:B------:R-:W-:-:S04]  /*0130*/  VIADD R5, R59, 0x200 ;  /* 0x000002003b057836 */ /* 0x000fc80000000000 */
[----:B------:R-:W-:Y:S01]  /*0140*/  IMAD.HI R57, R5, -0x4ee02c47, R4 ;  /* 0xb11fd3b905397827 */ /* 0x000fe200078e0204 */
[C---:B------:R-:W-:Y:S02]  /*0150*/  LEA.HI R36, R3.reuse, R5, RZ, 0x4 ;  /* 0x0000000503247211 */ /* 0x040fe400078f20ff */
[----:B------:R-:W-:Y:S02]  /*0160*/  LEA.HI R3, R3, R59, RZ, 0x4 ;  /* 0x0000003b03037211 */ /* 0x000fe400078f20ff */
[----:B------:R-:W-:Y:S01]  /*0170*/  SHF.R.S32.HI R37, RZ, 0x4, R36 ;  /* 0x00000004ff257819 */ /* 0x000fe20000011424 */
[----:B------:R-:W-:Y:S01]  /*0180*/  IMAD.MOV.U32 R36, RZ, RZ, RZ ;  /* 0x000000ffff247224 */ /* 0x000fe200078e00ff */
[----:B------:R-:W-:Y:S02]  /*0190*/  SHF.R.S32.HI R43, RZ, 0x4, R3 ;  /* 0x00000004ff2b7819 */ /* 0x000fe40000011403 */
[----:B------:R-:W-:Y:S01]  /*01a0*/  SHF.R.U32.HI R0, RZ, 0x1f, R57 ;  /* 0x0000001fff007819 */ /* 0x000fe20000011639 */
[----:B------:R-:W-:Y:S01]  /*01b0*/  IMAD.HI R2, R37, -0x4ee02c47, R36 ;  /* 0xb11fd3b925027827 */ /* 0x000fe200078e0224 */
[----:B------:R-:W-:-:S02]  /*01c0*/  LOP3.LUT R25, R3, 0xfffffff0, RZ, 0xc0, !PT ;  /* 0xfffffff003197812 */ /* 0x000fc400078ec0ff */
[----:B------:R-:W-:Y:S01]  /*01d0*/  LEA.HI.SX32 R57, R57, R0, 0x12 ;  /* 0x0000000039397211 */ /* 0x000fe200078f92ff */
[----:B------:R-:W-:Y:S01]  /*01e0*/  IMAD.HI R4, R43, -0x4ee02c47, R42 ;  /* 0xb11fd3b92b047827 */ /* 0x000fe200078e022a */
[----:B------:R-:W-:Y:S02]  /*01f0*/  SHF.R.U32.HI R7, RZ, 0x1f, R2 ;  /* 0x0000001fff077819 */ /* 0x000fe40000011602 */
[----:B------:R-:W-:Y:S01]  /*0200*/  ISETP.GE.AND P0, PT, R5, 0x17200, PT ;  /* 0x000172000500780c */ /* 0x000fe20003f06270 */
[----:B------:R-:W-:Y:S01]  /*0210*/  IMAD.IADD R25, R59, 0x1, -R25 ;  /* 0x000000013b197824 */ /* 0x000fe200078e0a19 */
[----:B------:R-:W-:Y:S01]  /*0220*/  LEA.HI.SX32 R7, R2, R7, 0x16 ;  /* 0x0000000702077211 */ /* 0x000fe200078fb2ff */
[C---:B------:R-:W-:Y:S01]  /*0230*/  IMAD R34, R57.reuse, 0x5980, RZ ;  /* 0x0000598039227824 */ /* 0x040fe200078e02ff */
[----:B------:R-:W-:Y:S01]  /*0240*/  SHF.R.U32.HI R9, RZ, 0x1f, R4 ;  /* 0x0000001fff097819 */ /* 0x000fe20000011604 */
[----:B------:R-:W1:Y:S01]  /*0250*/  LDC.64 R2, c[0x0][0x238] ;  /* 0x00008e00ff027b82 */ /* 0x000e620000000a00 */
[----:B------:R-:W-:Y:S01]  /*0260*/  IMAD R0, R57, 0x4180, RZ ;  /* 0x0000418039007824 */ /* 0x000fe200078e02ff */
[----:B------:R-:W-:Y:S01]  /*0270*/  SHF.R.S32.HI R24, RZ, 0x1f, R25 ;  /* 0x0000001fff187819 */ /* 0x000fe20000011419 */
[----:B------:R-:W-:Y:S01]  /*0280*/  IMAD R36, R7, -0x5c8, R37 ;  /* 0xfffffa3807247824 */ /* 0x000fe200078e0225 */
[----:B------:R-:W-:-:S02]  /*0290*/  LEA.HI.SX32 R9, R4, R9, 0x16 ;  /* 0x0000000904097211 */ /* 0x000fc400078fb2ff */
[----:B------:R-:W-:Y:S01]  /*02a0*/  SHF.R.S32.HI R6, RZ, 0x1f, R34 ;  /* 0x0000001fff067819 */ /* 0x000fe20000011422 */
[C---:B------:R-:W-:Y:S02]  /*02b0*/  IMAD.SHL.U32 R4, R36.reuse, 0x10, RZ ;  /* 0x0000001024047824 */ /* 0x040fe400078e00ff */
[----:B------:R-:W-:Y:S02]  /*02c0*/  IMAD R42, R9, -0x5c8, R43 ;  /* 0xfffffa38092a7824 */ /* 0x000fe400078e022b */
[C---:B------:R-:W-:Y:S01]  /*02d0*/  VIADD R37, R36.reuse, 0xfffffc00 ;  /* 0xfffffc0024257836 */ /* 0x040fe20000000000 */
[----:B------:R-:W-:Y:S01]  /*02e0*/  SHF.R.S32.HI R7, RZ, 0x1f, R4 ;  /* 0x0000001fff077819 */ /* 0x000fe20000011404 */
[----:B------:R-:W-:Y:S01]  /*02f0*/  VIADD R10, R36, 0xfffffa68 ;  /* 0xfffffa68240a7836 */ /* 0x000fe20000000000 */
[C---:B------:R-:W-:Y:S02]  /*0300*/  IADD3 R8, P1, P2, R4.reuse, R25, R34 ;  /* 0x0000001904087210 */ /* 0x040fe40007a3e022 */
[----:B------:R-:W-:-:S02]  /*0310*/  IADD3 R4, P3, P5, R4, R0, R25 ;  /* 0x0000000004047210 */ /* 0x000fc40007d7e019 */
[----:B------:R-:W-:Y:S02]  /*0320*/  SHF.R.S32.HI R0, RZ, 0x1f, R0 ;  /* 0x0000001fff007819 */ /* 0x000fe40000011400 */
[C---:B------:R-:W-:Y:S01]  /*0330*/  IADD3.X R11, R7.reuse, R24, R6, P1, P2 ;  /* 0x00000018070b7210 */ /* 0x040fe20000fe4406 */
[----:B------:R-:W-:Y:S01]  /*0340*/  IMAD.SHL.U32 R30, R4, 0x4, RZ ;  /* 0x00000004041e7824 */ /* 0x000fe200078e00ff */
[----:B------:R-:W-:Y:S02]  /*0350*/  LEA R6, P1, R8, UR6, 0x2 ;  /* 0x0000000608067c11 */ /* 0x000fe4000f8210ff */
[----:B------:R-:W-:Y:S01]  /*0360*/  IADD3.X R9, R7, R0, R24, P3, P5 ;  /* 0x0000000007097210 */ /* 0x000fe20001fea418 */
[----:B-1----:R-:W-:Y:S01]  /*0370*/  IMAD.WIDE R26, R42, 0x4, R2 ;  /* 0x000000042a1a7825 */ /* 0x002fe200078e0202 */
[----:B------:R-:W-:Y:S02]  /*0380*/  LEA.HI.X R7, R8, UR7, R11, 0x2, P1 ;  /* 0x0000000708077c11 */ /* 0x000fe400088f140b */
[----:B------:R-:W-:-:S02]  /*0390*/  ISETP.GE.AND P1, PT, R59, 0x17200, PT ;  /* 0x000172003b00780c */ /* 0x000fc40003f26270 */
[----:B------:R-:W-:Y:S02]  /*03a0*/  ISETP.LT.U32.AND P2, PT, R37, 0x198, !P0 ;  /* 0x000001982500780c */ /* 0x000fe40004741070 */
[----:B------:R-:W-:Y:S02]  /*03b0*/  ISETP.LT.U32.AND P4, PT, R10, 0x18, !P0 ;  /* 0x000000180a00780c */ /* 0x000fe40004781070 */
[----:B------:R-:W-:Y:S02]  /*03c0*/  SHF.L.U64.HI R0, R4, 0x2, R9 ;  /* 0x0000000204007819 */ /* 0x000fe40000010209 */
[----:B------:R-:W-:Y:S02]  /*03d0*/  CS2R R8, SRZ ;  /* 0x0000000000087805 */ /* 0x000fe4000001ff00 */
[----:B------:R-:W-:-:S03]  /*03e0*/  IADD3 R22, P3, R30, UR8, RZ ;  /* 0x000000081e167c10 */ /* 0x000fc6000ff7e0ff */
[----:B------:R-:W2:Y:S01]  /*03f0*/  @!P1 LDG.E.EL R32, desc[UR4][R26.64] ;  /* 0x000000041a209981 */ /* 0x000ea2000c2e1900 */
[----:B------:R-:W-:Y:S02]  /*0400*/  IADD3.X R23, R0, UR9, RZ, P3, !PT ;  /* 0x0000000900177c10 */ /* 0x000fe40009ffe4ff */
[----:B------:R-:W-:Y:S02]  /*0410*/  CS2R R10, SRZ ;  /* 0x00000000000a7805 */ /* 0x000fe4000001ff00 */
[----:B------:R-:W-:Y:S01]  /*0420*/  ISETP.GT.AND P3, PT, R36, 0x5af, !P0 ;  /* 0x000005af2400780c */ /* 0x000fe20004764270 */
[----:B------:R-:W3:Y:S01]  /*0430*/  @!P1 LDG.E.EL R33, desc[UR4][R26.64] ;  /* 0x000000041a219981 */ /* 0x000ee2000c2e1900 */
[----:B------:R-:W-:-:S03]  /*0440*/  IADD3 R30, P5, R30, UR10, RZ ;  /* 0x0000000a1e1e7c10 */ /* 0x000fc6000ffbe0ff */
[----:B------:R-:W4:Y:S01]  /*0450*/  @!P1 LDG.E.EL R35, desc[UR4][R26.64] ;  /* 0x000000041a239981 */ /* 0x000f22000c2e1900 */
[----:B------:R-:W-:Y:S02]  /*0460*/  CS2R R16, SRZ ;  /* 0x0000000000107805 */ /* 0x000fe4000001ff00 */
[----:B------:R-:W-:Y:S01]  /*0470*/  CS2R R18, SRZ ;  /* 0x0000000000127805 */ /* 0x000fe2000001ff00 */
[----:B------:R-:W5:Y:S01]  /*0480*/  @P2 LDG.E.128 R12, desc[UR4][R6.64+-0x10000] ;  /* 0xff000004060c2981 */ /* 0x000f62000c1e1d00 */
[----:B------:R-:W-:Y:S01]  /*0490*/  IMAD.WIDE R28, R36, 0x4, R2 ;  /* 0x00000004241c7825 */ /* 0x000fe200078e0202 */
[----:B------:R-:W-:Y:S02]  /*04a0*/  IADD3.X R31, R0, UR11, RZ, P5, !PT ;  /* 0x0000000b001f7c10 */ /* 0x000fe4000affe4ff */
[----:B------:R-:W5:Y:S01]  /*04b0*/  @!P1 LDG.E.EL R21, desc[UR4][R26.64] ;  /* 0x000000041a159981 */ /* 0x000f62000c2e1900 */
[----:B------:R-:W-:-:S03]  /*04c0*/  IMAD.MOV.U32 R2, RZ, RZ, RZ ;  /* 0x000000ffff027224 */ /* 0x000fc600078e00ff */
[----:B------:R1:W5:Y:S04]  /*04d0*/  @P4 LDG.E.128 R8, desc[UR4][R22.64+-0x6600] ;  /* 0xff9a000416084981 */ /* 0x000368000c1e1d00 */
[----:B------:R1:W5:Y:S04]  /*04e0*/  @P3 LDG.E.128 R16, desc[UR4][R30.64+-0x6c00] ;  /* 0xff9400041e103981 */ /* 0x000368000c1e1d00 */
[----:B------:R-:W5:Y:S01]  /*04f0*/  @!P0 LDG.E.EL R2, desc[UR4][R28.64] ;  /* 0x000000041c028981 */ /* 0x000f62000c2e1900 */
[----:B01----:R-:W-:-:S03]  /*0500*/  IMAD.MOV.U32 R22, RZ, RZ, RZ ;  /* 0x000000ffff167224 */ /* 0x003fc600078e00ff */
[----:B------:R-:W5:Y:S04]  /*0510*/  @!P0 LDG.E.EL R20, desc[UR4][R28.64] ;  /* 0x000000041c148981 */ /* 0x000f68000c2e1900 */
[----:B------:R-:W5:Y:S01]  /*0520*/  @!P0 LDG.E.EL R22, desc[UR4][R28.64] ;  /* 0x000000041c168981 */ /* 0x000f62000c2e1900 */
[----:B------:R-:W-:-:S06]  /*0530*/  IMAD.MOV.U32 R6, RZ, RZ, RZ ;  /* 0x000000ffff067224 */ /* 0x000fcc00078e00ff */
[----:B------:R0:W5:Y:S01]  /*0540*/  @!P0 LDG.E.EL R6, desc[UR4][R28.64] ;  /* 0x000000041c068981 */ /* 0x000162000c2e1900 */
[----:B------:R-:W-:-:S04]  /*0550*/  IMAD.MOV.U32 R58, RZ, RZ, RZ ;  /* 0x000000ffff3a7224 */ /* 0x000fc800078e00ff */
[----:B------:R-:W-:-:S05]  /*0560*/  IMAD.HI R7, R59, -0x4ee02c47, R58 ;  /* 0xb11fd3b93b077827 */ /* 0x000fca00078e023a */
[----:B------:R-:W-:-:S04]  /*0570*/  SHF.R.U32.HI R0, RZ, 0x1f, R7 ;  /* 0x0000001fff007819 */ /* 0x000fc80000011607 */
[----:B------:R-:W-:Y:S01]  /*0580*/  LEA.HI.SX32 R7, R7, R0, 0x12 ;  /* 0x0000000007077211 */ /* 0x000fe200078f92ff */
[----:B------:R-:W-:-:S04]  /*0590*/  IMAD.SHL.U32 R23, R42, 0x10, RZ ;  /* 0x000000102a177824 */ /* 0x000fc800078e00ff */
[C---:B------:R-:W-:Y:S02]  /*05a0*/  IMAD R0, R7.reuse, 0x5980, RZ ;  /* 0x0000598007007824 */ /* 0x040fe400078e02ff */
[----:B------:R-:W-:-:S03]  /*05b0*/  IMAD R4, R7, -0x5c80, R59 ;  /* 0xffffa38007047824 */ /* 0x000fc600078e023b */
[--C-:B------:R-:W-:Y:S01]  /*05c0*/  SHF.R.S32.HI R26, RZ, 0x1f, R0.reuse ;  /* 0x0000001fff1a7819 */ /* 0x100fe20000011400 */
[--C-:B------:R-:W-:Y:S01]  /*05d0*/  IMAD.IADD R4, R4, 0x1, R0.reuse ;  /* 0x0000000104047824 */ /* 0x100fe200078e0200 */
[----:B------:R-:W-:Y:S01]  /*05e0*/  IADD3 R27, P5, P6, R23, R25, R0 ;  /* 0x00000019171b7210 */ /* 0x000fe20007ebe000 */
[----:B------:R-:W-:Y:S01]  /*05f0*/  IMAD R30, R7, 0x4180, RZ ;  /* 0x00004180071e7824 */ /* 0x000fe200078e02ff */
[----:B------:R-:W-:Y:S01]  /*0600*/  SHF.R.S32.HI R31, RZ, 0x1f, R23 ;  /* 0x0000001fff1f7819 */ /* 0x000fe20000011417 */
[----:B------:R-:W-:-:S03]  /*0610*/  IMAD R3, R57, -0x5c80, R5 ;  /* 0xffffa38039037824 */ /* 0x000fc600078e0205 */
[----:B------:R-:W-:Y:S01]  /*0620*/  IADD3.X R26, R31, R24, R26, P5, P6 ;  /* 0x000000181f1a7210 */ /* 0x000fe20002fec41a */
[----:B------:R-:W-:Y:S01]  /*0630*/  IMAD.IADD R34, R3, 0x1, R34 ;  /* 0x0000000103227824 */ /* 0x000fe200078e0222 */
[----:B------:R-:W-:Y:S02]  /*0640*/  IADD3 R25, P5, P6, R23, R30, R25 ;  /* 0x0000001e17197210 */ /* 0x000fe40007ebe019 */
[----:B------:R-:W-:-:S04]  /*0650*/  SHF.R.S32.HI R30, RZ, 0x1f, R30 ;  /* 0x0000001fff1e7819 */ /* 0x000fc8000001141e */
[----:B------:R-:W-:Y:S02]  /*0660*/  IADD3.X R24, R31, R30, R24, P5, P6 ;  /* 0x0000001e1f187210 */ /* 0x000fe40002fec418 */
[----:B------:R-:W-:Y:S02]  /*0670*/  ISETP.GE.AND P6, PT, R36, 0x598, PT ;  /* 0x000005982400780c */ /* 0x000fe40003fc6270 */
[----:B------:R-:W-:Y:S01]  /*0680*/  ISETP.GE.U32.AND P5, PT, R37, 0x1b0, PT ;  /* 0x000001b02500780c */ /* 0x000fe20003fa6070 */
[----:B------:R-:W-:Y:S02]  /*0690*/  IMAD.MOV.U32 R45, RZ, RZ, 0x3e800000 ;  /* 0x3e800000ff2d7424 */ /* 0x000fe400078e00ff */
[----:B------:R-:W-:Y:S02]  /*06a0*/  IMAD R56, R7, -0x1800, R4 ;  /* 0xffffe80007387824 */ /* 0x000fe400078e0204 */
[----:B------:R-:W-:Y:S02]  /*06b0*/  IMAD R57, R57, -0x1800, R34 ;  /* 0xffffe80039397824 */ /* 0x000fe400078e0222 */
[----:B--2---:R-:W-:-:S04]  /*06c0*/  FADD R32, R32, 0.0010000000474974513054 ;  /* 0x3a83126f20207421 */ /* 0x004fc80000000000 */
[----:B------:R-:W1:Y:S01]  /*06d0*/  MUFU.SQRT R0, R32 ;  /* 0x0000002000007308 */ /* 0x000e620000002000 */
[----:B---3--:R-:W-:Y:S01]  /*06e0*/  FADD R33, R33, 0.0010000000474974513054 ;  /* 0x3a83126f21217421 */ /* 0x008fe20000000000 */
[----:B----4-:R-:W-:Y:S01]  /*06f0*/  FADD R35, R35, 0.0010000000474974513054 ;  /* 0x3a83126f23237421 */ /* 0x010fe20000000000 */
[----:B-----5:R-:W-:-:S05]  /*0700*/  SEL R12, R12, RZ, P2 ;  /* 0x000000ff0c0c7207 */ /* 0x020fca0001000000 */
[----:B------:R-:W2:Y:S01]  /*0710*/  MUFU.SQRT R46, R33 ;  /* 0x00000021002e7308 */ /* 0x000ea20000002000 */
[----:B------:R-:W-:Y:S02]  /*0720*/  SEL R13, R13, RZ, P2 ;  /* 0x000000ff0d0d7207 */ /* 0x000fe40001000000 */
[----:B------:R-:W-:Y:S01]  /*0730*/  SEL R14, R14, RZ, P2 ;  /* 0x000000ff0e0e7207 */ /* 0x000fe20001000000 */
[----:B------:R-:W-:Y:S01]  /*0740*/  FADD R21, R21, 0.0010000000474974513054 ;  /* 0x3a83126f15157421 */ /* 0x000fe20000000000 */
[----:B------:R-:W-:Y:S02]  /*0750*/  SEL R3, R15, RZ, P2 ;  /* 0x000000ff0f037207 */ /* 0x000fe40001000000 */
[----:B------:R-:W-:Y:S01]  /*0760*/  ISETP.GE.AND P2, PT, R36, 0x5b0, PT ;  /* 0x000005b02400780c */ /* 0x000fe20003f46270 */
[----:B------:R-:W3:Y:S01]  /*0770*/  MUFU.SQRT R38, R35 ;  /* 0x0000002300267308 */ /* 0x000ee20000002000 */
[----:B------:R-:W-:Y:S02]  /*0780*/  SEL R15, R8, RZ, P4 ;  /* 0x000000ff080f7207 */ /* 0x000fe40002000000 */
[----:B0-----:R-:W-:-:S02]  /*0790*/  SEL R28, R9, RZ, P4 ;  /* 0x000000ff091c7207 */ /* 0x001fc40002000000 */
[----:B------:R-:W-:Y:S02]  /*07a0*/  SEL R8, R11, RZ, P4 ;  /* 0x000000ff0b087207 */ /* 0x000fe40002000000 */
[----:B------:R-:W-:Y:S01]  /*07b0*/  SEL R9, R10, RZ, P4 ;  /* 0x000000ff0a097207 */ /* 0x000fe20002000000 */
[----:B------:R-:W0:Y:S01]  /*07c0*/  MUFU.SQRT R49, R21 ;  /* 0x0000001500317308 */ /* 0x000e220000002000 */
[----:B-1----:R-:W-:Y:S01]  /*07d0*/  FSETP.GT.AND P4, PT, R0, 8.50705917302346158658e+37, PT ;  /* 0x7e8000000000780b */ /* 0x002fe20003f84000 */
[----:B------:R-:W-:Y:S01]  /*07e0*/  FADD R41, R2, 0.0010000000474974513054 ;  /* 0x3a83126f02297421 */ /* 0x000fe20000000000 */
[----:B------:R-:W-:Y:S02]  /*07f0*/  SEL R3, R3, R8, !P6 ;  /* 0x0000000803037207 */ /* 0x000fe40007000000 */
[----:B------:R-:W-:Y:S02]  /*0800*/  SEL R16, R16, RZ, P3 ;  /* 0x000000ff10107207 */ /* 0x000fe40001800000 */
[----:B------:R-:W-:-:S02]  /*0810*/  SEL R17, R17, RZ, P3 ;  /* 0x000000ff11117207 */ /* 0x000fc40001800000 */
[----:B------:R-:W-:Y:S02]  /*0820*/  SEL R18, R18, RZ, P3 ;  /* 0x000000ff12127207 */ /* 0x000fe40001800000 */
[----:B------:R-:W-:Y:S02]  /*0830*/  SEL R19, R19, RZ, P3 ;  /* 0x000000ff13137207 */ /* 0x000fe40001800000 */
[----:B------:R-:W-:Y:S02]  /*0840*/  SEL R8, R14, R9, !P6 ;  /* 0x000000090e087207 */ /* 0x000fe40007000000 */
[----:B------:R-:W-:Y:S02]  /*0850*/  FSETP.GEU.AND P3, PT, R0, 1.175494350822287508e-38, PT ;  /* 0x008000000000780b */ /* 0x000fe40003f6e000 */
[----:B------:R-:W-:Y:S02]  /*0860*/  SEL R10, R12, R15, !P6 ;  /* 0x0000000f0c0a7207 */ /* 0x000fe40007000000 */
[----:B------:R-:W-:Y:S01]  /*0870*/  SEL R9, R13, R28, !P6 ;  /* 0x0000001c0d097207 */ /* 0x000fe20007000000 */
[----:B------:R-:W-:Y:S01]  /*0880*/  FADD R22, R22, 0.0010000000474974513054 ;  /* 0x3a83126f16167421 */ /* 0x000fe20000000000 */
[----:B------:R-:W-:Y:S01]  /*0890*/  @!P2 FSEL R16, R10, RZ, !P5 ;  /* 0x000000ff0a10a208 */ /* 0x000fe20006800000 */
[----:B------:R-:W1:Y:S01]  /*08a0*/  MUFU.SQRT R41, R41 ;  /* 0x0000002900297308 */ /* 0x000e620000002000 */
[----:B------:R-:W-:-:S02]  /*08b0*/  @!P2 FSEL R17, R9, RZ, !P5 ;  /* 0x000000ff0911a208 */ /* 0x000fc40006800000 */
[----:B------:R-:W-:Y:S02]  /*08c0*/  @!P2 FSEL R18, R8, RZ, !P5 ;  /* 0x000000ff0812a208 */ /* 0x000fe40006800000 */
[----:B------:R-:W-:Y:S01]  /*08d0*/  @!P2 FSEL R19, R3, RZ, !P5 ;  /* 0x000000ff0313a208 */ /* 0x000fe20006800000 */
[----:B------:R-:W-:Y:S01]  /*08e0*/  @P4 FMUL R0, R0, 0.25 ;  /* 0x3e80000000004820 */ /* 0x000fe20000400000 */
[----:B--2---:R-:W-:Y:S01]  /*08f0*/  FSETP.GT.AND P5, PT, R46, 8.50705917302346158658e+37, PT ;  /* 0x7e8000002e00780b */ /* 0x004fe20003fa4000 */
[----:B------:R-:W2:Y:S01]  /*0900*/  MUFU.SQRT R61, R22 ;  /* 0x00000016003d7308 */ /* 0x000ea20000002000 */
[----:B---3--:R-:W-:Y:S02]  /*0910*/  FSETP.GT.AND P2, PT, R38, 8.50705917302346158658e+37, PT ;  /* 0x7e8000002600780b */ /* 0x008fe40003f44000 */
[----:B------:R-:W-:Y:S01]  /*0920*/  FSEL R37, R45, 1, P4 ;  /* 0x3f8000002d257808 */ /* 0x000fe20002000000 */
[----:B------:R-:W-:Y:S01]  /*0930*/  FADD R20, R20, 0.0010000000474974513054 ;  /* 0x3a83126f14147421 */ /* 0x000fe20000000000 */
[----:B------:R-:W-:Y:S01]  /*0940*/  FSETP.GEU.AND P6, PT, R46, 1.175494350822287508e-38, PT ;  /* 0x008000002e00780b */ /* 0x000fe20003fce000 */
[----:B------:R-:W3:Y:S01]  /*0950*/  LDC.64 R2, c[0x0][0x218] ;  /* 0x00008600ff027b82 */ /* 0x000ee20000000a00 */
[----:B0-----:R-:W-:Y:S01]  /*0960*/  FSETP.GT.AND P4, PT, R49, 8.50705917302346158658e+37, PT ;  /* 0x7e8000003100780b */ /* 0x001fe20003f84000 */
[----:B------:R-:W-:Y:S01]  /*0970*/  @!P3 FMUL R0, R0, 16777216 ;  /* 0x4b8000000000b820 */ /* 0x000fe20000400000 */
[----:B------:R-:W-:Y:S01]  /*0980*/  @!P3 FMUL R37, R37, 16777216 ;  /* 0x4b8000002525b820 */ /* 0x000fe20000400000 */
[----:B------:R-:W-:-:S02]  /*0990*/  FSETP.GEU.AND P3, PT, R38, 1.175494350822287508e-38, PT ;  /* 0x008000002600780b */ /* 0x000fc40003f6e000 */
[C---:B------:R-:W-:Y:S01]  /*09a0*/  FSEL R35, R45.reuse, 1, P5 ;  /* 0x3f8000002d237808 */ /* 0x040fe20002800000 */
[----:B------:R-:W-:Y:S01]  /*09b0*/  @P5 FMUL R46, R46, 0.25 ;  /* 0x3e8000002e2e5820 */ /* 0x000fe20000400000 */
[----:B------:R-:W-:Y:S01]  /*09c0*/  @P2 FMUL R38, R38, 0.25 ;  /* 0x3e80000026262820 */ /* 0x000fe20000400000 */
[----:B------:R-:W-:Y:S01]  /*09d0*/  FSEL R28, R45, 1, P2 ;  /* 0x3f8000002d1c7808 */ /* 0x000fe20001000000 */
[----:B------:R-:W0:Y:S01]  /*09e0*/  MUFU.SQRT R40, R20 ;  /* 0x0000001400287308 */ /* 0x000e220000002000 */
[----:B-1----:R-:W-:Y:S01]  /*09f0*/  FSETP.GT.AND P2, PT, R41, 8.50705917302346158658e+37, PT ;  /* 0x7e8000002900780b */ /* 0x002fe20003f44000 */
[----:B------:R-:W-:Y:S01]  /*0a00*/  FADD R6, R6, 0.0010000000474974513054 ;  /* 0x3a83126f06067421 */ /* 0x000fe20000000000 */
[----:B------:R-:W-:Y:S01]  /*0a10*/  FSETP.GEU.AND P5, PT, R49, 1.175494350822287508e-38, PT ;  /* 0x008000003100780b */ /* 0x000fe20003fae000 */
[----:B------:R-:W-:Y:S01]  /*0a20*/  @!P6 FMUL R46, R46, 16777216 ;  /* 0x4b8000002e2ee820 */ /* 0x000fe20000400000 */
[----:B------:R-:W-:Y:S01]  /*0a30*/  @!P6 FMUL R35, R35, 16777216 ;  /* 0x4b8000002323e820 */ /* 0x000fe20000400000 */
[----:B--2---:R-:W-:Y:S01]  /*0a40*/  FSETP.GT.AND P6, PT, R61, 8.50705917302346158658e+37, PT ;  /* 0x7e8000003d00780b */ /* 0x004fe20003fc4000 */
[----:B------:R-:W-:Y:S01]  /*0a50*/  @P4 FMUL R49, R49, 0.25 ;  /* 0x3e80000031314820 */ /* 0x000fe20000400000 */
[----:B------:R-:W-:Y:S01]  /*0a60*/  FSEL R29, R45, 1, P4 ;  /* 0x3f8000002d1d7808 */ /* 0x000fe20002000000 */
[----:B------:R-:W1:Y:S01]  /*0a70*/  LDC.64 R8, c[0x0][0x210] ;  /* 0x00008400ff087b82 */ /* 0x000e620000000a00 */
[----:B------:R-:W-:Y:S01]  /*0a80*/  FSETP.GEU.AND P4, PT, R41, 1.175494350822287508e-38, PT ;  /* 0x008000002900780b */ /* 0x000fe20003f8e000 */
[----:B------:R-:W2:Y:S01]  /*0a90*/  MUFU.SQRT R39, R6 ;  /* 0x0000000600277308 */ /* 0x000ea20000002000 */
[----:B------:R-:W-:Y:S01]  /*0aa0*/  @!P3 FMUL R38, R38, 16777216 ;  /* 0x4b8000002626b820 */ /* 0x000fe20000400000 */
[----:B------:R-:W-:Y:S01]  /*0ab0*/  @!P3 FMUL R28, R28, 16777216 ;  /* 0x4b8000001c1cb820 */ /* 0x000fe20000400000 */
[----:B------:R-:W-:Y:S01]  /*0ac0*/  FSETP.GEU.AND P3, PT, R61, 1.175494350822287508e-38, PT ;  /* 0x008000003d00780b */ /* 0x000fe20003f6e000 */
[----:B------:R-:W-:Y:S01]  /*0ad0*/  @P2 FMUL R41, R41, 0.25 ;  /* 0x3e80000029292820 */ /* 0x000fe20000400000 */
[----:B------:R-:W-:Y:S01]  /*0ae0*/  FSEL R43, R45, 1, P2 ;  /* 0x3f8000002d2b7808 */ /* 0x000fe20001000000 */
[----:B------:R-:W-:Y:S01]  /*0af0*/  @!P5 FMUL R49, R49, 16777216 ;  /* 0x4b8000003131d820 */ /* 0x000fe20000400000 */
[----:B------:R-:W-:Y:S01]  /*0b00*/  @!P5 FMUL R29, R29, 16777216 ;  /* 0x4b8000001d1dd820 */ /* 0x000fe20000400000 */
[----:B------:R-:W-:Y:S01]  /*0b10*/  ISETP.GE.AND P2, PT, R42, 0x400, PT ;  /* 0x000004002a00780c */ /* 0x000fe20003f46270 */
[----:B------:R-:W-:Y:S01]  /*0b20*/  @P6 FMUL R61, R61, 0.25 ;  /* 0x3e8000003d3d6820 */ /* 0x000fe20000400000 */
[----:B0-----:R-:W-:-:S02]  /*0b30*/  FSETP.GT.AND P5, PT, R40, 8.50705917302346158658e+37, PT ;  /* 0x7e8000002800780b */ /* 0x001fc40003fa4000 */
[----:B------:R-:W-:Y:S01]  /*0b40*/  FSEL R55, R45, 1, P6 ;  /* 0x3f8000002d377808 */ /* 0x000fe20003000000 */
[----:B------:R-:W-:Y:S01]  /*0b50*/  @!P4 FMUL R41, R41, 16777216 ;  /* 0x4b8000002929c820 */ /* 0x000fe20000400000 */
[----:B------:R-:W-:Y:S01]  /*0b60*/  @!P4 FMUL R43, R43, 16777216 ;  /* 0x4b8000002b2bc820 */ /* 0x000fe20000400000 */
[----:B------:R-:W-:Y:S01]  /*0b70*/  ISETP.LT.AND P4, PT, R59, 0x17200, !P2 ;  /* 0x000172003b00780c */ /* 0x000fe20005781270 */
[----:B------:R-:W-:Y:S01]  /*0b80*/  @!P3 FMUL R61, R61, 16777216 ;  /* 0x4b8000003d3db820 */ /* 0x000fe20000400000 */
[----:B------:R-:W-:Y:S01]  /*0b90*/  FSETP.GEU.AND P6, PT, R40, 1.175494350822287508e-38, PT ;  /* 0x008000002800780b */ /* 0x000fe20003fce000 */
[----:B------:R-:W-:Y:S01]  /*0ba0*/  @!P3 FMUL R55, R55, 16777216 ;  /* 0x4b8000003737b820 */ /* 0x000fe20000400000 */
[----:B--2---:R-:W-:Y:S02]  /*0bb0*/  FSETP.GT.AND P3, PT, R39, 8.50705917302346158658e+37, PT ;  /* 0x7e8000002700780b */ /* 0x004fe40003f64000 */
[----:B------:R-:W-:Y:S02]  /*0bc0*/  CS2R R20, SRZ ;  /* 0x0000000000147805 */ /* 0x000fe4000001ff00 */
[----:B------:R-:W-:Y:S01]  /*0bd0*/  CS2R R22, SRZ ;  /* 0x0000000000167805 */ /* 0x000fe2000001ff00 */
[----:B---3--:R-:W-:Y:S01]  /*0be0*/  IMAD.WIDE R30, R56, 0x4, R2 ;  /* 0x00000004381e7825 */ /* 0x008fe200078e0202 */
[----:B------:R-:W-:-:S03]  /*0bf0*/  FSEL R44, R45, 1, P5 ;  /* 0x3f8000002d2c7808 */ /* 0x000fc60002800000 */
[----:B------:R-:W-:Y:S01]  /*0c00*/  @P5 FMUL R40, R40, 0.25 ;  /* 0x3e80000028285820 */ /* 0x000fe20000400000 */
[----:B------:R-:W-:Y:S01]  /*0c10*/  ISETP.GE.AND P5, PT, R36, 0x400, PT ;  /* 0x000004002400780c */ /* 0x000fe20003fa6270 */
[----:B------:R-:W2:Y:S02]  /*0c20*/  @P4 LDG.E.128 R20, desc[UR4][R30.64] ;  /* 0x000000041e144981 */ /* 0x000ea4000c1e1d00 */
[----:B------:R-:W-:Y:S01]  /*0c30*/  @!P6 FMUL R40, R40, 16777216 ;  /* 0x4b8000002828e820 */ /* 0x000fe20000400000 */
[----:B------:R-:W-:Y:S01]  /*0c40*/  @!P6 FMUL R44, R44, 16777216 ;  /* 0x4b8000002c2ce820 */ /* 0x000fe20000400000 */
[C---:B------:R-:W-:Y:S01]  /*0c50*/  FSETP.GEU.AND P6, PT, R39.reuse, 1.175494350822287508e-38, PT ;  /* 0x008000002700780b */ /* 0x040fe20003fce000 */
[----:B------:R-:W-:Y:S01]  /*0c60*/  @P3 FMUL R39, R39, 0.25 ;  /* 0x3e80000027273820 */ /* 0x000fe20000400000 */
[----:B------:R-:W-:Y:S02]  /*0c70*/  FSEL R45, R45, 1, P3 ;  /* 0x3f8000002d2d7808 */ /* 0x000fe40001800000 */
[----:B------:R-:W-:-:S02]  /*0c80*/  CS2R R12, SRZ ;  /* 0x00000000000c7805 */ /* 0x000fc4000001ff00 */
[----:B------:R-:W-:Y:S02]  /*0c90*/  CS2R R14, SRZ ;  /* 0x00000000000e7805 */ /* 0x000fe4000001ff00 */
[----:B------:R-:W-:Y:S01]  /*0ca0*/  ISETP.LT.AND P3, PT, R5, 0x17200, !P5 ;  /* 0x000172000500780c */ /* 0x000fe20006f61270 */
[----:B-1----:R-:W-:Y:S01]  /*0cb0*/  IMAD.WIDE R10, R4, 0x4, R8 ;  /* 0x00000004040a7825 */ /* 0x002fe200078e0208 */
[----:B------:R-:W-:-:S03]  /*0cc0*/  CS2R R4, SRZ ;  /* 0x0000000000047805 */ /* 0x000fc6000001ff00 */
[----:B------:R-:W-:Y:S01]  /*0cd0*/  IMAD.WIDE R32, R34, 0x4, R8 ;  /* 0x0000000422207825 */ /* 0x000fe200078e0208 */
[----:B------:R0:W3:Y:S01]  /*0ce0*/  @P4 LDG.E.128 R12, desc[UR4][R10.64] ;  /* 0x000000040a0c4981 */ /* 0x0000e2000c1e1d00 */
[----:B------:R-:W-:Y:S02]  /*0cf0*/  CS2R R8, SRZ ;  /* 0x0000000000087805 */ /* 0x000fe4000001ff00 */
[----:B------:R-:W-:Y:S01]  /*0d00*/  CS2R R6, SRZ ;  /* 0x0000000000067805 */ /* 0x000fe2000001ff00 */
[----:B------:R-:W-:-:S05]  /*0d10*/  IMAD.WIDE R2, R57, 0x4, R2 ;  /* 0x0000000439027825 */ /* 0x000fca00078e0202 */
[----:B------:R-:W4:Y:S01]  /*0d20*/  @P3 LDG.E.128 R4, desc[UR4][R32.64] ;  /* 0x0000000420043981 */ /* 0x000f22000c1e1d00 */
[----:B0-----:R-:W-:-:S06]  /*0d30*/  CS2R R10, SRZ ;  /* 0x00000000000a7805 */ /* 0x001fcc000001ff00 */
[----:B------:R0:W5:Y:S01]  /*0d40*/  @P3 LDG.E.128 R8, desc[UR4][R2.64] ;  /* 0x0000000402083981 */ /* 0x000162000c1e1d00 */
[----:B------:R-:W1:Y:S08]  /*0d50*/  MUFU.RCP R0, R0 ;  /* 0x0000000000007308 */ /* 0x000e700000001000 */
[----:B0-----:R-:W0:Y:S01]  /*0d60*/  MUFU.RCP R3, R38 ;  /* 0x0000002600037308 */ /* 0x001e220000001000 */
[----:B------:R-:W-:-:S02]  /*0d70*/  IMAD.MOV.U32 R31, RZ, RZ, RZ ;  /* 0x000000ffff1f7224 */ /* 0x000fc400078e00ff */
[----:B-1----:R-:W-:Y:S01]  /*0d80*/  FMUL R30, R0, R37 ;  /* 0x00000025001e7220 */ /* 0x002fe20000400000 */
[----:B------:R-:W-:Y:S02]  /*0d90*/  IMAD.MOV.U32 R0, RZ, RZ, RZ ;  /* 0x000000ffff007224 */ /* 0x000fe400078e00ff */
[----:B0-----:R-:W-:Y:S01]  /*0da0*/  FMUL R28, R3, R28 ;  /* 0x0000001c031c7220 */ /* 0x001fe20000400000 */
[----:B------:R-:W-:Y:S02]  /*0db0*/  IMAD.MOV.U32 R3, RZ, RZ, RZ ;  /* 0x000000ffff037224 */ /* 0x000fe400078e00ff */
[----:B------:R-:W-:Y:S01]  /*0dc0*/  @!P6 FMUL R39, R39, 16777216 ;  /* 0x4b8000002727e820 */ /* 0x000fe20000400000 */
[----:B------:R-:W-:Y:S01]  /*0dd0*/  @!P6 FMUL R45, R45, 16777216 ;  /* 0x4b8000002d2de820 */ /* 0x000fe20000400000 */
[----:B------:R-:W-:Y:S02]  /*0de0*/  VIADD R60, R42, 0xfffffc00 ;  /* 0xfffffc002a3c7836 */ /* 0x000fe40000000000 */
[----:B------:R-:W-:-:S02]  /*0df0*/  IMAD.MOV.U32 R54, RZ, RZ, RZ ;  /* 0x000000ffff367224 */ /* 0x000fc400078e00ff */
[----:B------:R-:W-:Y:S01]  /*0e00*/  IMAD.MOV.U32 R38, RZ, RZ, RZ ;  /* 0x000000ffff267224 */ /* 0x000fe200078e00ff */
[----:B--2---:R-:W-:Y:S02]  /*0e10*/  SEL R34, R23, RZ, P4 ;  /* 0x000000ff17227207 */ /* 0x004fe40002000000 */
[----:B------:R-:W-:Y:S02]  /*0e20*/  SEL R33, R22, RZ, P4 ;  /* 0x000000ff16217207 */ /* 0x000fe40002000000 */
[----:B------:R-:W0:Y:S01]  /*0e30*/  LDC.64 R22, c[0x0][0x230] ;  /* 0x00008c00ff167b82 */ /* 0x000e220000000a00 */
[----:B------:R-:W-:Y:S02]  /*0e40*/  SEL R20, R20, RZ, P4 ;  /* 0x000000ff14147207 */ /* 0x000fe40002000000 */
[----:B---3--:R-:W-:Y:S02]  /*0e50*/  SEL R47, R12, RZ, P4 ;  /* 0x000000ff0c2f7207 */ /* 0x008fe40002000000 */
[----:B------:R5:W1:Y:S01]  /*0e60*/  MUFU.RCP R12, R46 ;  /* 0x0000002e000c7308 */ /* 0x000a620000001000 */
[----:B------:R-:W-:-:S02]  /*0e70*/  SEL R32, R21, RZ, P4 ;  /* 0x000000ff15207207 */ /* 0x000fc40002000000 */
[----:B----4-:R-:W-:Y:S02]  /*0e80*/  SEL R4, R4, RZ, P3 ;  /* 0x000000ff04047207 */ /* 0x010fe40001800000 */
[----:B------:R-:W-:Y:S02]  /*0e90*/  SEL R5, R5, RZ, P3 ;  /* 0x000000ff05057207 */ /* 0x000fe40001800000 */
[----:B-----5:R-:W-:Y:S02]  /*0ea0*/  SEL R46, R10, RZ, P3 ;  /* 0x000000ff0a2e7207 */ /* 0x020fe40001800000 */
[----:B------:R-:W-:Y:S02]  /*0eb0*/  SEL R10, R9, RZ, P3 ;  /* 0x000000ff090a7207 */ /* 0x000fe40001800000 */
[----:B------:R-:W-:Y:S01]  /*0ec0*/  SEL R9, R8, RZ, P3 ;  /* 0x000000ff08097207 */ /* 0x000fe20001800000 */
[----:B------:R-:W-:Y:S01]  /*0ed0*/  FADD R2, R47, R20 ;  /* 0x000000142f027221 */ /* 0x000fe20000000000 */
[----:B0-----:R-:W-:-:S04]  /*0ee0*/  IMAD.WIDE R66, R36, 0x4, R22 ;  /* 0x0000000424427825 */ /* 0x001fc800078e0216 */
[----:B------:R-:W-:Y:S01]  /*0ef0*/  FADD R47, R5, R10 ;  /* 0x0000000a052f7221 */ /* 0x000fe20000000000 */
[----:B------:R-:W0:Y:S01]  /*0f00*/  LDC.64 R20, c[0x0][0x240] ;  /* 0x00009000ff147b82 */ /* 0x000e220000000a00 */
[----:B------:R-:W-:Y:S01]  /*0f10*/  FADD R48, R4, R9 ;  /* 0x0000000904307221 */ /* 0x000fe20000000000 */
[----:B------:R-:W-:Y:S01]  /*0f20*/  IMAD.WIDE R4, R42, 0x4, R22 ;  /* 0x000000042a047825 */ /* 0x000fe200078e0216 */
[----:B------:R-:W-:Y:S02]  /*0f30*/  SEL R13, R13, RZ, P4 ;  /* 0x000000ff0d0d7207 */ /* 0x000fe40002000000 */
[----:B------:R-:W-:Y:S02]  /*0f40*/  SEL R15, R15, RZ, P4 ;  /* 0x000000ff0f0f7207 */ /* 0x000fe40002000000 */
[----:B------:R-:W-:Y:S02]  /*0f50*/  CS2R R8, SRZ ;  /* 0x0000000000087805 */ /* 0x000fe4000001ff00 */
[----:B------:R-:W-:Y:S01]  /*0f60*/  SEL R58, R11, RZ, P3 ;  /* 0x000000ff0b3a7207 */ /* 0x000fe20001800000 */
[----:B------:R-:W2:Y:S01]  /*0f70*/  LDC.64 R22, c[0x0][0x248] ;  /* 0x00009200ff167b82 */ /* 0x000ea20000000a00 */
[----:B------:R-:W-:Y:S01]  /*0f80*/  FADD R32, R13, R32 ;  /* 0x000000200d207221 */ /* 0x000fe20000000000 */
[----:B------:R-:W-:Y:S01]  /*0f90*/  SEL R13, R6, RZ, P3 ;  /* 0x000000ff060d7207 */ /* 0x000fe20001800000 */
[----:B------:R-:W3:Y:S01]  /*0fa0*/  @!P1 LDG.E.EL R31, desc[UR4][R4.64] ;  /* 0x00000004041f9981 */ /* 0x000ee2000c2e1900 */
[----:B------:R-:W4:Y:S01]  /*0fb0*/  MUFU.RCP R6, R49 ;  /* 0x0000003100067308 */ /* 0x000f220000001000 */
[----:B------:R-:W-:Y:S01]  /*0fc0*/  FADD R34, R15, R34 ;  /* 0x000000220f227221 */ /* 0x000fe20000000000 */
[----:B-1----:R-:W-:Y:S01]  /*0fd0*/  FMUL R15, R12, R35 ;  /* 0x000000230c0f7220 */ /* 0x002fe20000400000 */
[----:B------:R-:W-:Y:S01]  /*0fe0*/  FADD R46, R13, R46 ;  /* 0x0000002e0d2e7221 */ /* 0x000fe20000000000 */
[----:B------:R-:W-:-:S02]  /*0ff0*/  CS2R R10, SRZ ;  /* 0x00000000000a7805 */ /* 0x000fc4000001ff00 */
[----:B------:R-:W-:Y:S02]  /*1000*/  CS2R R12, SRZ ;  /* 0x00000000000c7805 */ /* 0x000fe4000001ff00 */
[----:B------:R-:W-:Y:S01]  /*1010*/  SEL R7, R7, RZ, P3 ;  /* 0x000000ff07077207 */ /* 0x000fe20001800000 */
[----:B------:R-:W5:Y:S01]  /*1020*/  @!P1 LDG.E.EL R8, desc[UR4][R4.64] ;  /* 0x0000000404089981 */ /* 0x000f62000c2e1900 */
[----:B------:R-:W-:-:S03]  /*1030*/  SEL R14, R14, RZ, P4 ;  /* 0x000000ff0e0e7207 */ /* 0x000fc60002000000 */
[----:B------:R-:W-:Y:S01]  /*1040*/  FADD R58, R7, R58 ;  /* 0x0000003a073a7221 */ /* 0x000fe20000000000 */
[----:B------:R-:W3:Y:S01]  /*1050*/  @!P1 LDG.E.EL R10, desc[UR4][R4.64] ;  /* 0x00000004040a9981 */ /* 0x000ee2000c2e1900 */
[----:B0-----:R-:W-:-:S04]  /*1060*/  IMAD.WIDE R62, R42, 0x4, R20 ;  /* 0x000000042a3e7825 */ /* 0x001fc800078e0214 */
[----:B----4-:R-:W-:Y:S01]  /*1070*/  FMUL R29, R6, R29 ;  /* 0x0000001d061d7220 */ /* 0x010fe20000400000 */
[----:B------:R0:W4:Y:S01]  /*1080*/  @!P1 LDG.E.EL R13, desc[UR4][R4.64] ;  /* 0x00000004040d9981 */ /* 0x000122000c2e1900 */
[----:B------:R-:W-:Y:S01]  /*1090*/  CS2R R6, SRZ ;  /* 0x0000000000067805 */ /* 0x000fe2000001ff00 */
[----:B------:R-:W-:-:S04]  /*10a0*/  IMAD.WIDE R64, R36, 0x4, R20 ;  /* 0x0000000424407825 */ /* 0x000fc800078e0214 */
[----:B------:R-:W-:Y:S01]  /*10b0*/  FADD R33, R14, R33 ;  /* 0x000000210e217221 */ /* 0x000fe20000000000 */
[----:B------:R-:W3:Y:S01]  /*10c0*/  @!P1 LDG.E.EL R9, desc[UR4][R62.64] ;  /* 0x000000043e099981 */ /* 0x000ee2000c2e1900 */
[----:B--2---:R-:W-:-:S03]  /*10d0*/  IMAD.WIDE R20, R42, 0x4, R22 ;  /* 0x000000042a147825 */ /* 0x004fc600078e0216 */
[----:B------:R-:W2:Y:S01]  /*10e0*/  @!P1 LDG.E.EL R11, desc[UR4][R62.64] ;  /* 0x000000043e0b9981 */ /* 0x000ea2000c2e1900 */
[----:B0-----:R-:W-:Y:S01]  /*10f0*/  CS2R R4, SRZ ;  /* 0x0000000000047805 */ /* 0x001fe2000001ff00 */
[----:B------:R-:W-:Y:S02]  /*1100*/  IMAD.MOV.U32 R14, RZ, RZ, RZ ;  /* 0x000000ffff0e7224 */ /* 0x000fe400078e00ff */
[----:B------:R-:W2:Y:S04]  /*1110*/  @!P1 LDG.E.EL R7, desc[UR4][R20.64] ;  /* 0x0000000414079981 */ /* 0x000ea8000c2e1900 */
[----:B------:R-:W2:Y:S04]  /*1120*/  @!P1 LDG.E.EL R4, desc[UR4][R20.64] ;  /* 0x0000000414049981 */ /* 0x000ea8000c2e1900 */
[----:B------:R-:W2:Y:S04]  /*1130*/  @!P1 LDG.E.EL R0, desc[UR4][R20.64] ;  /* 0x0000000414009981 */ /* 0x000ea8000c2e1900 */
[----:B------:R0:W2:Y:S04]  /*1140*/  @!P1 LDG.E.EL R3, desc[UR4][R20.64] ;  /* 0x0000000414039981 */ /* 0x0000a8000c2e1900 */
[----:B------:R-:W2:Y:S04]  /*1150*/  @!P1 LDG.E.EL R14, desc[UR4][R62.64] ;  /* 0x000000043e0e9981 */ /* 0x000ea8000c2e1900 */
[----:B------:R1:W2:Y:S01]  /*1160*/  @!P1 LDG.E.EL R12, desc[UR4][R62.64] ;  /* 0x000000043e0c9981 */ /* 0x0002a2000c2e1900 */
[----:B0-----:R-:W0:Y:S01]  /*1170*/  MUFU.RCP R20, R61 ;  /* 0x0000003d00147308 */ /* 0x001e220000001000 */
[----:B------:R-:W-:Y:S01]  /*1180*/  IMAD.WIDE R22, R36, 0x4, R22 ;  /* 0x0000000424167825 */ /* 0x000fe200078e0216 */
[----:B------:R-:W-:-:S02]  /*1190*/  CS2R R36, SRZ ;  /* 0x0000000000247805 */ /* 0x000fc4000001ff00 */
[----:B------:R-:W-:Y:S02]  /*11a0*/  CS2R R50, SRZ ;  /* 0x0000000000327805 */ /* 0x000fe4000001ff00 */
[----:B------:R-:W-:Y:S01]  /*11b0*/  CS2R R52, SRZ ;  /* 0x0000000000347805 */ /* 0x000fe2000001ff00 */
[----:B------:R-:W-:Y:S01]  /*11c0*/  IMAD.MOV.U32 R49, RZ, RZ, RZ ;  /* 0x000000ffff317224 */ /* 0x000fe200078e00ff */
[----:B------:R-:W2:Y:S01]  /*11d0*/  @!P0 LDG.E.EL R54, desc[UR4][R22.64] ;  /* 0x0000000416368981 */ /* 0x000ea2000c2e1900 */
[----:B-1----:R-:W-:-:S03]  /*11e0*/  LEA R62, P6, R27, UR6, 0x2 ;  /* 0x000000061b3e7c11 */ /* 0x002fc6000f8c10ff */
[----:B------:R-:W2:Y:S01]  /*11f0*/  @!P0 LDG.E.EL R36, desc[UR4][R22.64] ;  /* 0x0000000416248981 */ /* 0x000ea2000c2e1900 */
[----:B------:R-:W-:Y:S02]  /*1200*/  LEA.HI.X R63, R27, UR7, R26, 0x2, P6 ;  /* 0x000000071b3f7c11 */ /* 0x000fe4000b0f141a */
[----:B------:R-:W-:Y:S01]  /*1210*/  ISETP.LT.U32.AND P6, PT, R60, 0x198, !P1 ;  /* 0x000001983c00780c */ /* 0x000fe20004fc1070 */
[----:B------:R-:W2:Y:S01]  /*1220*/  @!P0 LDG.E.EL R38, desc[UR4][R22.64] ;  /* 0x0000000416268981 */ /* 0x000ea2000c2e1900 */
[----:B0-----:R-:W-:Y:S01]  /*1230*/  FMUL R55, R20, R55 ;  /* 0x0000003714377220 */ /* 0x001fe20000400000 */
[----:B------:R-:W-:Y:S02]  /*1240*/  CS2R R20, SRZ ;  /* 0x0000000000147805 */ /* 0x000fe4000001ff00 */
[----:B------:R0:W2:Y:S01]  /*1250*/  @!P0 LDG.E.EL R37, desc[UR4][R22.64] ;  /* 0x0000000416258981 */ /* 0x0000a2000c2e1900 */
[----:B------:R-:W-:Y:S01]  /*1260*/  IMAD.MOV.U32 R35, RZ, RZ, RZ ;  /* 0x000000ffff237224 */ /* 0x000fe200078e00ff */
[----:B------:R-:W-:-:S02]  /*1270*/  SHF.L.U64.HI R24, R25, 0x2, R24 ;  /* 0x0000000219187819 */ /* 0x000fc40000010218 */
[----:B------:R-:W2:Y:S04]  /*1280*/  @!P0 LDG.E.EL R49, desc[UR4][R66.64] ;  /* 0x0000000442318981 */ /* 0x000ea8000c2e1900 */
[----:B------:R-:W2:Y:S01]  /*1290*/  @!P0 LDG.E.EL R50, desc[UR4][R66.64] ;  /* 0x0000000442328981 */ /* 0x000ea2000c2e1900 */
[----:B0-----:R-:W-:-:S03]  /*12a0*/  CS2R R22, SRZ ;  /* 0x0000000000167805 */ /* 0x001fc6000001ff00 */
[----:B------:R-:W2:Y:S04]  /*12b0*/  @!P0 LDG.E.EL R51, desc[UR4][R66.64] ;  /* 0x0000000442338981 */ /* 0x000ea8000c2e1900 */
[----:B------:R-:W2:Y:S01]  /*12c0*/  @P6 LDG.E.128 R20, desc[UR4][R62.64+-0x10000] ;  /* 0xff0000043e146981 */ /* 0x000ea2000c1e1d00 */
[----:B------:R-:W-:-:S03]  /*12d0*/  IMAD.SHL.U32 R25, R25, 0x4, RZ ;  /* 0x0000000419197824 */ /* 0x000fc600078e00ff */
[----:B------:R-:W3:Y:S04]  /*12e0*/  @!P0 LDG.E.EL R52, desc[UR4][R66.64] ;  /* 0x0000000442348981 */ /* 0x000ee8000c2e1900 */
[----:B------:R-:W3:Y:S04]  /*12f0*/  @!P0 LDG.E.EL R53, desc[UR4][R64.64] ;  /* 0x0000000440358981 */ /* 0x000ee8000c2e1900 */
[----:B------:R-:W3:Y:S04]  /*1300*/  @!P0 LDG.E.EL R35, desc[UR4][R64.64] ;  /* 0x0000000440238981 */ /* 0x000ee8000c2e1900 */
[----:B------:R-:W3:Y:S04]  /*1310*/  @!P0 LDG.E.EL R5, desc[UR4][R64.64] ;  /* 0x0000000440058981 */ /* 0x000ee8000c2e1900 */
[----:B------:R0:W3:Y:S01]  /*1320*/  @!P0 LDG.E.EL R6, desc[UR4][R64.64] ;  /* 0x0000000440068981 */ /* 0x0000e2000c2e1900 */
[----:B--2---:R-:W-:Y:S01]  /*1330*/  SEL R61, R20, RZ, P6 ;  /* 0x000000ff143d7207 */ /* 0x004fe20003000000 */
[----:B------:R-:W-:Y:S01]  /*1340*/  VIADD R20, R42, 0xfffffa68 ;  /* 0xfffffa682a147836 */ /* 0x000fe20000000000 */
[----:B0-----:R-:W-:-:S02]  /*1350*/  SEL R65, R21, RZ, P6 ;  /* 0x000000ff15417207 */ /* 0x001fc40003000000 */
[----:B------:R-:W-:Y:S02]  /*1360*/  SEL R66, R22, RZ, P6 ;  /* 0x000000ff16427207 */ /* 0x000fe40003000000 */
[----:B------:R-:W-:Y:S02]  /*1370*/  SEL R64, R23, RZ, P6 ;  /* 0x000000ff17407207 */ /* 0x000fe40003000000 */
[----:B------:R-:W-:-:S04]  /*1380*/  IADD3 R26, P6, R25, UR8, RZ ;  /* 0x00000008191a7c10 */ /* 0x000fc8000ffde0ff */
[----:B------:R-:W-:Y:S02]  /*1390*/  IADD3.X R27, R24, UR9, RZ, P6, !PT ;  /* 0x00000009181b7c10 */ /* 0x000fe4000b7fe4ff */
[----:B------:R-:W-:Y:S02]  /*13a0*/  ISETP.LT.U32.AND P6, PT, R20, 0x18, !P1 ;  /* 0x000000181400780c */ /* 0x000fe40004fc1070 */
[----:B------:R-:W-:Y:S02]  /*13b0*/  CS2R R20, SRZ ;  /* 0x0000000000147805 */ /* 0x000fe4000001ff00 */
[----:B------:R-:W-:-:S09]  /*13c0*/  CS2R R22, SRZ ;  /* 0x0000000000167805 */ /* 0x000fd2000001ff00 */
[----:B------:R0:W2:Y:S02]  /*13d0*/  @P6 LDG.E.128 R20, desc[UR4][R26.64+-0x6600] ;  /* 0xff9a00041a146981 */ /* 0x0000a4000c1e1d00 */
[----:B0-----:R-:W-:Y:S02]  /*13e0*/  CS2R R26, SRZ ;  /* 0x00000000001a7805 */ /* 0x001fe4000001ff00 */
[----:B--2---:R-:W-:Y:S02]  /*13f0*/  SEL R20, R20, RZ, P6 ;  /* 0x000000ff14147207 */ /* 0x004fe40003000000 */
[----:B------:R-:W-:Y:S02]  /*1400*/  SEL R62, R21, RZ, P6 ;  /* 0x000000ff153e7207 */ /* 0x000fe40003000000 */
[----:B------:R-:W-:Y:S02]  /*1410*/  SEL R63, R22, RZ, P6 ;  /* 0x000000ff163f7207 */ /* 0x000fe40003000000 */
[----:B------:R-:W-:-:S02]  /*1420*/  SEL R23, R23, RZ, P6 ;  /* 0x000000ff17177207 */ /* 0x000fc40003000000 */
[----:B------:R-:W-:-:S04]  /*1430*/  ISETP.GE.AND P6, PT, R42, 0x598, PT ;  /* 0x000005982a00780c */ /* 0x000fc80003fc6270 */
[----:B------:R-:W-:Y:S02]  /*1440*/  SEL R64, R64, R23, !P6 ;  /* 0x0000001740407207 */ /* 0x000fe40007000000 */
[----:B------:R-:W-:Y:S02]  /*1450*/  SEL R63, R66, R63, !P6 ;  /* 0x0000003f423f7207 */ /* 0x000fe40007000000 */
[----:B------:R-:W-:Y:S02]  /*1460*/  SEL R62, R65, R62, !P6 ;  /* 0x0000003e413e7207 */ /* 0x000fe40007000000 */
[----:B------:R-:W-:Y:S02]  /*1470*/  SEL R61, R61, R20, !P6 ;  /* 0x000000143d3d7207 */ /* 0x000fe40007000000 */
[----:B------:R-:W-:-:S04]  /*1480*/  IADD3 R68, P6, R25, UR10, RZ ;  /* 0x0000000a19447c10 */ /* 0x000fc8000ffde0ff */
[----:B------:R-:W-:Y:S02]  /*1490*/  IADD3.X R69, R24, UR11, RZ, P6, !PT ;  /* 0x0000000b18457c10 */ /* 0x000fe4000b7fe4ff */
[----:B------:R-:W-:Y:S02]  /*14a0*/  ISETP.GT.AND P6, PT, R42, 0x5af, !P1 ;  /* 0x000005af2a00780c */ /* 0x000fe40004fc4270 */
[----:B------:R-:W-:Y:S02]  /*14b0*/  CS2R R20, SRZ ;  /* 0x0000000000147805 */ /* 0x000fe4000001ff00 */
[----:B------:R-:W-:-:S09]  /*14c0*/  CS2R R22, SRZ ;  /* 0x0000000000167805 */ /* 0x000fd2000001ff00 */
[----:B------:R0:W2:Y:S02]  /*14d0*/  @P6 LDG.E.128 R20, desc[UR4][R68.64+-0x6c00] ;  /* 0xff94000444146981 */ /* 0x0000a4000c1e1d00 */
[----:B0-----:R-:W0:Y:S01]  /*14e0*/  LDC.64 R68, c[0x0][0x220] ;  /* 0x00008800ff447b82 */ /* 0x001e220000000a00 */
[----:B------:R-:W-:Y:S01]  /*14f0*/  CS2R R24, SRZ ;  /* 0x0000000000187805 */ /* 0x000fe2000001ff00 */
[----:B0-----:R-:W-:-:S05]  /*1500*/  IMAD.WIDE R66, R57, 0x4, R68 ;  /* 0x0000000439427825 */ /* 0x001fca00078e0244 */
[----:B------:R-:W2:Y:S01]  /*1510*/  @P3 LDG.E.128 R24, desc[UR4][R66.64] ;  /* 0x0000000442183981 */ /* 0x000ea2000c1e1d00 */
[----:B------:R-:W-:Y:S02]  /*1520*/  IMAD.WIDE R68, R56, 0x4, R68 ;  /* 0x0000000438447825 */ /* 0x000fe400078e0244 */
[----:B------:R-:W0:Y:S01]  /*1530*/  MUFU.RCP R56, R41 ;  /* 0x0000002900387308 */ /* 0x000e220000001000 */
[----:B--2---:R-:W-:Y:S02]  /*1540*/  SEL R27, R27, RZ, P3 ;  /* 0x000000ff1b1b7207 */ /* 0x004fe40001800000 */
[----:B------:R-:W-:Y:S02]  /*1550*/  SEL R57, R24, RZ, P3 ;  /* 0x000000ff18397207 */ /* 0x000fe40001800000 */
[----:B------:R-:W-:Y:S01]  /*1560*/  SEL R66, R25, RZ, P3 ;  /* 0x000000ff19427207 */ /* 0x000fe20001800000 */
[----:B------:R-:W-:Y:S01]  /*1570*/  @!P5 FADD R19, R27, R58 ;  /* 0x0000003a1b13d221 */ /* 0x000fe20000000000 */
[----:B------:R-:W-:-:S02]  /*1580*/  SEL R65, R26, RZ, P3 ;  /* 0x000000ff1a417207 */ /* 0x000fc40001800000 */
[----:B------:R-:W-:Y:S02]  /*1590*/  CS2R R24, SRZ ;  /* 0x0000000000187805 */ /* 0x000fe4000001ff00 */
[----:B------:R-:W-:-:S06]  /*15a0*/  CS2R R26, SRZ ;  /* 0x00000000001a7805 */ /* 0x000fcc000001ff00 */
[----:B------:R-:W2:Y:S01]  /*15b0*/  @P4 LDG.E.128 R24, desc[UR4][R68.64] ;  /* 0x0000000444184981 */ /* 0x000ea2000c1e1d00 */
[----:B------:R-:W1:Y:S01]  /*15c0*/  MUFU.RCP R58, R39 ;  /* 0x00000027003a7308 */ /* 0x000e620000001000 */
[----:B------:R-:W-:Y:S01]  /*15d0*/  @!P5 FADD R18, R65, R46 ;  /* 0x0000002e4112d221 */ /* 0x000fe20000000000 */
[----:B------:R-:W-:Y:S01]  /*15e0*/  @!P5 FADD R17, R66, R47 ;  /* 0x0000002f4211d221 */ /* 0x000fe20000000000 */
[----:B------:R-:W-:Y:S01]  /*15f0*/  @!P5 FADD R16, R57, R48 ;  /* 0x000000303910d221 */ /* 0x000fe20000000000 */
[----:B------:R-:W-:Y:S01]  /*1600*/  ISETP.GE.AND P5, PT, R42, 0x5b0, PT ;  /* 0x000005b02a00780c */ /* 0x000fe20003fa6270 */
[----:B0-----:R-:W-:Y:S01]  /*1610*/  FMUL R56, R56, R43 ;  /* 0x0000002b38387220 */ /* 0x001fe20000400000 */
[----:B---3--:R-:W-:Y:S01]  /*1620*/  FADD R43, R19, -R52 ;  /* 0x80000034132b7221 */ /* 0x008fe20000000000 */
[----:B------:R-:W-:Y:S01]  /*1630*/  FADD R42, R16, -R49 ;  /* 0x80000031102a7221 */ /* 0x000fe20000000000 */
[----:B------:R0:W3:Y:S01]  /*1640*/  MUFU.RCP R67, R40 ;  /* 0x0000002800437308 */ /* 0x0000e20000001000 */
[----:B------:R-:W-:-:S02]  /*1650*/  ISETP.GE.U32.AND P3, PT, R60, 0x1b0, PT ;  /* 0x000001b03c00780c */ /* 0x000fc40003f66070 */
[----:B------:R-:W-:Y:S01]  /*1660*/  FMUL R55, R55, R42 ;  /* 0x0000002a37377220 */ /* 0x000fe20000400000 */
[----:B-1----:R-:W-:-:S04]  /*1670*/  FMUL R58, R58, R45 ;  /* 0x0000002d3a3a7220 */ /* 0x002fc80000400000 */
[----:B0-----:R-:W-:Y:S01]  /*1680*/  FMUL R40, R58, R43 ;  /* 0x0000002b3a287220 */ /* 0x001fe20000400000 */
[----:B------:R-:W-:Y:S02]  /*1690*/  SEL R20, R20, RZ, P6 ;  /* 0x000000ff14147207 */ /* 0x000fe40003000000 */
[----:B------:R-:W-:Y:S02]  /*16a0*/  SEL R23, R23, RZ, P6 ;  /* 0x000000ff17177207 */ /* 0x000fe40003000000 */
[----:B------:R-:W-:Y:S02]  /*16b0*/  SEL R22, R22, RZ, P6 ;  /* 0x000000ff16167207 */ /* 0x000fe40003000000 */
[----:B------:R-:W-:Y:S02]  /*16c0*/  SEL R21, R21, RZ, P6 ;  /* 0x000000ff15157207 */ /* 0x000fe40003000000 */
[----:B------:R-:W-:Y:S02]  /*16d0*/  @!P5 FSEL R20, R61, RZ, !P3 ;  /* 0x000000ff3d14d208 */ /* 0x000fe40005800000 */
[----:B------:R-:W-:-:S02]  /*16e0*/  @!P5 FSEL R23, R64, RZ, !P3 ;  /* 0x000000ff4017d208 */ /* 0x000fc40005800000 */
[----:B------:R-:W-:Y:S02]  /*16f0*/  @!P5 FSEL R22, R63, RZ, !P3 ;  /* 0x000000ff3f16d208 */ /* 0x000fe40005800000 */
[----:B------:R-:W-:Y:S01]  /*1700*/  @!P5 FSEL R21, R62, RZ, !P3 ;  /* 0x000000ff3e15d208 */ /* 0x000fe20005800000 */
[----:B---3--:R-:W-:Y:S01]  /*1710*/  FMUL R67, R67, R44 ;  /* 0x0000002c43437220 */ /* 0x008fe20000400000 */
[----:B------:R-:W-:Y:S01]  /*1720*/  FADD R44, R18, -R51 ;  /* 0x80000033122c7221 */ /* 0x000fe20000000000 */
[----:B------:R-:W-:-:S03]  /*1730*/  FADD R41, R17, -R50 ;  /* 0x8000003211297221 */ /* 0x000fc60000000000 */
[----:B------:R-:W-:Y:S01]  /*1740*/  FMUL R39, R67, R44 ;  /* 0x0000002c43277220 */ /* 0x000fe20000400000 */
[----:B------:R-:W-:Y:S01]  /*1750*/  FMUL R41, R56, R41 ;  /* 0x0000002938297220 */ /* 0x000fe20000400000 */
[----:B------:R-:W-:Y:S01]  /*1760*/  FFMA R6, R40, R6, R37 ;  /* 0x0000000628067223 */ /* 0x000fe20000000025 */
[----:B------:R-:W-:Y:S01]  /*1770*/  FFMA R53, R55, R53, R54 ;  /* 0x0000003537357223 */ /* 0x000fe20000000036 */
[----:B------:R-:W-:Y:S01]  /*1780*/  FFMA R5, R39, R5, R38 ;  /* 0x0000000527057223 */ /* 0x000fe20000000026 */
[----:B------:R-:W-:Y:S01]  /*1790*/  FFMA R35, R41, R35, R36 ;  /* 0x0000002329237223 */ /* 0x000fe20000000024 */
[----:B--2---:R-:W-:Y:S02]  /*17a0*/  SEL R43, R24, RZ, P4 ;  /* 0x000000ff182b7207 */ /* 0x004fe40002000000 */
[----:B------:R-:W-:Y:S02]  /*17b0*/  SEL R45, R25, RZ, P4 ;  /* 0x000000ff192d7207 */ /* 0x000fe40002000000 */
[----:B------:R-:W-:Y:S01]  /*17c0*/  SEL R42, R26, RZ, P4 ;  /* 0x000000ff1a2a7207 */ /* 0x000fe20002000000 */
[----:B------:R-:W0:Y:S01]  /*17d0*/  LDC.64 R24, c[0x0][0x258] ;  /* 0x00009600ff187b82 */ /* 0x000e220000000a00 */
[----:B------:R-:W-:Y:S01]  /*17e0*/  SEL R47, R27, RZ, P4 ;  /* 0x000000ff1b2f7207 */ /* 0x000fe20002000000 */
[----:B------:R-:W-:Y:S01]  /*17f0*/  @!P2 FADD R20, R43, R2 ;  /* 0x000000022b14a221 */ /* 0x000fe20000000000 */
[----:B------:R-:W-:Y:S01]  /*1800*/  @!P2 FADD R21, R45, R32 ;  /* 0x000000202d15a221 */ /* 0x000fe20000000000 */
[----:B------:R-:W-:-:S04]  /*1810*/  @!P2 FADD R22, R42, R33 ;  /* 0x000000212a16a221 */ /* 0x000fc80000000000 */
[----:B------:R-:W1:Y:S01]  /*1820*/  LDC.64 R26, c[0x0][0x250] ;  /* 0x00009400ff1a7b82 */ /* 0x000e620000000a00 */
[----:B------:R-:W-:Y:S01]  /*1830*/  @!P2 FADD R23, R47, R34 ;  /* 0x000000222f17a221 */ /* 0x000fe20000000000 */
[----:B------:R-:W-:Y:S01]  /*1840*/  FADD R31, R20, -R31 ;  /* 0x8000001f141f7221 */ /* 0x000fe20000000000 */
[----:B----4-:R-:W-:Y:S01]  /*1850*/  FADD R13, R22, -R13 ;  /* 0x8000000d160d7221 */ /* 0x010fe20000000000 */
[----:B------:R-:W-:Y:S01]  /*1860*/  FADD R10, R21, -R10 ;  /* 0x8000000a150a7221 */ /* 0x000fe20000000000 */
[----:B-----5:R-:W-:Y:S01]  /*1870*/  FADD R8, R23, -R8 ;  /* 0x8000000817087221 */ /* 0x020fe20000000000 */
[----:B------:R-:W-:Y:S01]  /*1880*/  FMUL R30, R30, R31 ;  /* 0x0000001f1e1e7220 */ /* 0x000fe20000400000 */
[----:B------:R-:W-:Y:S01]  /*1890*/  FMUL R13, R28, R13 ;  /* 0x0000000d1c0d7220 */ /* 0x000fe20000400000 */
[----:B------:R-:W-:Y:S01]  /*18a0*/  FMUL R15, R15, R10 ;  /* 0x0000000a0f0f7220 */ /* 0x000fe20000400000 */
[----:B------:R-:W-:Y:S01]  /*18b0*/  FMUL R8, R29, R8 ;  /* 0x000000081d087220 */ /* 0x000fe20000400000 */
[----:B------:R-:W-:Y:S01]  /*18c0*/  FFMA R7, R30, R14, R7 ;  /* 0x0000000e1e077223 */ /* 0x000fe20000000007 */
[----:B------:R-:W-:Y:S01]  /*18d0*/  FFMA R0, R13, R11, R0 ;  /* 0x0000000b0d007223 */ /* 0x000fe20000000000 */
[----:B------:R-:W-:Y:S01]  /*18e0*/  FFMA R9, R15, R9, R4 ;  /* 0x000000090f097223 */ /* 0x000fe20000000004 */
[----:B------:R-:W-:-:S02]  /*18f0*/  FFMA R3, R8, R12, R3 ;  /* 0x0000000c08037223 */ /* 0x000fc40000000003 */
[----:B------:R-:W-:Y:S02]  /*1900*/  FSETP.GEU.AND P5, PT, R7, RZ, PT ;  /* 0x000000ff0700720b */ /* 0x000fe40003fae000 */
[C---:B------:R-:W-:Y:S02]  /*1910*/  FSETP.GEU.AND P3, PT, R0.reuse, RZ, PT ;  /* 0x000000ff0000720b */ /* 0x040fe40003f6e000 */
[----:B------:R-:W-:Y:S02]  /*1920*/  FSETP.GEU.AND P2, PT, R3, RZ, PT ;  /* 0x000000ff0300720b */ /* 0x000fe40003f4e000 */
[----:B------:R-:W-:Y:S01]  /*1930*/  FSETP.GEU.AND P4, PT, R9, RZ, PT ;  /* 0x000000ff0900720b */ /* 0x000fe20003f8e000 */
[----:B0-----:R-:W-:Y:S01]  /*1940*/  IMAD.WIDE R24, R59, 0x4, R24 ;  /* 0x000000043b187825 */ /* 0x001fe200078e0218 */
[----:B------:R-:W-:Y:S02]  /*1950*/  SEL R11, R3, RZ, P2 ;  /* 0x000000ff030b7207 */ /* 0x000fe40001000000 */
[----:B------:R-:W-:Y:S01]  /*1960*/  SEL R10, R0, RZ, P3 ;  /* 0x000000ff000a7207 */ /* 0x000fe20001800000 */
[----:B-1----:R-:W-:Y:S01]  /*1970*/  IMAD.WIDE R26, R59, 0x4, R26 ;  /* 0x000000043b1a7825 */ /* 0x002fe200078e021a */
[----:B------:R-:W-:-:S02]  /*1980*/  SEL R9, R9, RZ, P4 ;  /* 0x000000ff09097207 */ /* 0x000fc40002000000 */
[----:B------:R-:W-:Y:S02]  /*1990*/  SEL R8, R7, RZ, P5 ;  /* 0x000000ff07087207 */ /* 0x000fe40002800000 */
[----:B------:R0:W-:Y:S01]  /*19a0*/  @!P1 STG.E.128 desc[UR4][R26.64], R20 ;  /* 0x000000141a009986 */ /* 0x0001e2000c101d04 */
[----:B------:R-:W-:-:S03]  /*19b0*/  FSETP.GEU.AND P2, PT, R5, RZ, PT ;  /* 0x000000ff0500720b */ /* 0x000fc60003f4e000 */
[----:B------:R0:W-:Y:S01]  /*19c0*/  @!P0 STG.E.128 desc[UR4][R26.64+0x800], R16 ;  /* 0x000800101a008986 */ /* 0x0001e2000c101d04 */
[----:B------:R-:W-:-:S03]  /*19d0*/  FSETP.GEU.AND P3, PT, R35, RZ, PT ;  /* 0x000000ff2300720b */ /* 0x000fc60003f6e000 */
[----:B------:R0:W-:Y:S01]  /*19e0*/  @!P1 STG.E.128 desc[UR4][R24.64], R8 ;  /* 0x0000000818009986 */ /* 0x0001e2000c101d04 */
[C---:B------:R-:W-:Y:S02]  /*19f0*/  FSETP.GEU.AND P1, PT, R6.reuse, RZ, PT ;  /* 0x000000ff0600720b */ /* 0x040fe40003f2e000 */
[----:B------:R-:W-:Y:S02]  /*1a00*/  FSETP.GEU.AND P4, PT, R53, RZ, PT ;  /* 0x000000ff3500720b */ /* 0x000fe40003f8e000 */
[----:B------:R-:W-:Y:S02]  /*1a10*/  SEL R7, R6, RZ, P1 ;  /* 0x000000ff06077207 */ /* 0x000fe40000800000 */
[----:B------:R-:W-:Y:S02]  /*1a20*/  SEL R6, R5, RZ, P2 ;  /* 0x000000ff05067207 */ /* 0x000fe40001000000 */
[----:B------:R-:W-:Y:S02]  /*1a30*/  SEL R5, R35, RZ, P3 ;  /* 0x000000ff23057207 */ /* 0x000fe40001800000 */
[----:B------:R-:W-:Y:S01]  /*1a40*/  SEL R4, R53, RZ, P4 ;  /* 0x000000ff35047207 */ /* 0x000fe20002000000 */
[----:B0-----:R-:W-:Y:S06]  /*1a50*/  @P0 EXIT ;  /* 0x000000000000094d */ /* 0x001fec0003800000 */
[----:B------:R-:W-:Y:S01]  /*1a60*/  STG.E.128 desc[UR4][R24.64+0x800], R4 ;  /* 0x0008000418007986 */ /* 0x000fe2000c101d04 */
[----:B------:R-:W-:Y:S05]  /*1a70*/  EXIT ;  /* 0x000000000000794d */ /* 0x000fea0003800000 */
.L_x_0:
[----:B------:R-:W-:-:S00]  /*1a80*/  BRA `(.L_x_0) ;  /* 0xfffffffc00fc7947 */ /* 0x000fc0000383ffff */
[----:B------:R-:W-:-:S00]  /*1a90*/  NOP ;  /* 0x0000000000007918 */ /* 0x000fc00000000000 */
        /* <DEDUP_REMOVED lines=14> */
.L_x_1:


//--------------------- .nv.global.init           --------------------------
	.section	.nv.global.init,"aw",@progbits
.nv.global.init:
	.type		_$_str,@object
	.size		_$_str,(_$_str_$_2 - _$_str)
_$_str:
        /*0000*/ 	.byte	0x5f, 0x5f, 0x43, 0x55, 0x44, 0x41, 0x5f, 0x46, 0x54, 0x5a, 0x00
	.type		_$_str_$_2,@object
	.size		_$_str_$_2,(.L_1 - _$_str_$_2)
_$_str_$_2:
        /*000b*/ 	.byte	0x5f, 0x5f, 0x43, 0x55, 0x44, 0x41, 0x5f, 0x50, 0x52, 0x45, 0x43, 0x5f, 0x53, 0x51, 0x52, 0x54
        /*001b*/ 	.byte	0x00
.L_1:


//--------------------- .nv.constant0.triton_poi_fused__native_batch_norm_legit_no_training_cat_relu_44 --------------------------
	.section	.nv.constant0.triton_poi_fused__native_batch_norm_legit_no_training_cat_relu_44,"a",@progbits
	.sectionflags	@""
	.align	4
.nv.constant0.triton_poi_fused__native_batch_norm_legit_no_training_cat_relu_44:
	.zero		612
